	.headerflags	@"EF_CUDA_TEXMODE_UNIFIED EF_CUDA_64BIT_ADDRESS EF_CUDA_ACCELERATORS EF_CUDA_SM90 EF_CUDA_VIRTUAL_SM(EF_CUDA_SM90)"
	.elftype	@"ET_EXEC"


//--------------------- .nv.info                  --------------------------
	.section	.nv.info,"",@"SHT_CUDA_INFO"
	.align	4


	//----- nvinfo : EIATTR_REGCOUNT
	.align		4
        /*0000*/ 	.byte	0x04, 0x2f
        /*0002*/ 	.short	(.L_1 - .L_0)
	.align		4
.L_0:
        /*0004*/ 	.word	index@(triton_poi_fused__to_copy_10)
        /*0008*/ 	.word	0x0000000a


	//----- nvinfo : EIATTR_MIN_STACK_SIZE
	.align		4
.L_1:
        /*000c*/ 	.byte	0x04, 0x12
        /*000e*/ 	.short	(.L_3 - .L_2)
	.align		4
.L_2:
        /*0010*/ 	.word	index@(triton_poi_fused__to_copy_10)
        /*0014*/ 	.word	0x00000000


	//----- nvinfo : EIATTR_FRAME_SIZE
	.align		4
.L_3:
        /*0018*/ 	.byte	0x04, 0x11
        /*001a*/ 	.short	(.L_5 - .L_4)
	.align		4
.L_4:
        /*001c*/ 	.word	index@(triton_poi_fused__to_copy_10)
        /*0020*/ 	.word	0x00000000


	//----- nvinfo : EIATTR_MIN_STACK_SIZE
	.align		4
.L_5:
        /*0024*/ 	.byte	0x04, 0x12
        /*0026*/ 	.short	(.L_7 - .L_6)
	.align		4
.L_6:
        /*0028*/ 	.word	index@(triton_poi_fused__to_copy_10)
        /*002c*/ 	.word	0x00000000
.L_7:


//--------------------- .nv.info.triton_poi_fused__to_copy_10 --------------------------
	.section	.nv.info.triton_poi_fused__to_copy_10,"",@"SHT_CUDA_INFO"
	.sectionflags	@""
	.align	4


	//----- nvinfo : EIATTR_CUDA_API_VERSION
	.align		4
        /*0000*/ 	.byte	0x04, 0x37
        /*0002*/ 	.short	(.L_9 - .L_8)
.L_8:
        /*0004*/ 	.word	0x0000007c


	//----- nvinfo : EIATTR_KPARAM_INFO
	.align		4
.L_9:
        /*0008*/ 	.byte	0x04, 0x17
        /*000a*/ 	.short	(.L_11 - .L_10)
.L_10:
        /*000c*/ 	.word	0x00000000
        /*0010*/ 	.short	0x0001
        /*0012*/ 	.short	0x0008
        /*0014*/ 	.byte	0x00, 0xf0, 0x11, 0x00


	//----- nvinfo : EIATTR_KPARAM_INFO
	.align		4
.L_11:
        /*0018*/ 	.byte	0x04, 0x17
        /*001a*/ 	.short	(.L_13 - .L_12)
.L_12:
        /*001c*/ 	.word	0x00000000
        /*0020*/ 	.short	0x0000
        /*0022*/ 	.short	0x0000
        /*0024*/ 	.byte	0x00, 0xf4, 0x21, 0x00


	//----- nvinfo : EIATTR_SPARSE_MMA_MASK
	.align		4
.L_13:
        /*0028*/ 	.byte	0x03, 0x50
        /*002a*/ 	.short	0x0000


	//----- nvinfo : EIATTR_MAXREG_COUNT
	.align		4
        /*002c*/ 	.byte	0x03, 0x1b
        /*002e*/ 	.short	0x00ff


	//----- nvinfo : EIATTR_EXIT_INSTR_OFFSETS
	.align		4
        /*0030*/ 	.byte	0x04, 0x1c
        /*0032*/ 	.short	(.L_15 - .L_14)


	//   ....[0]....
.L_14:
        /*0034*/ 	.word	0x00000140


	//   ....[1]....
        /*0038*/ 	.word	0x00000170


	//----- nvinfo : EIATTR_REQNTID
	.align		4
.L_15:
        /*003c*/ 	.byte	0x04, 0x10
        /*003e*/ 	.short	(.L_17 - .L_16)
.L_16:
        /*0040*/ 	.word	0x00000020
        /*0044*/ 	.word	0x00000001
        /*0048*/ 	.word	0x00000001


	//----- nvinfo : EIATTR_CBANK_PARAM_SIZE
	.align		4
.L_17:
        /*004c*/ 	.byte	0x03, 0x19
        /*004e*/ 	.short	0x000c


	//----- nvinfo : EIATTR_PARAM_CBANK
	.align		4
        /*0050*/ 	.byte	0x04, 0x0a
        /*0052*/ 	.short	(.L_19 - .L_18)
	.align		4
.L_18:
        /*0054*/ 	.word	index@(.nv.constant0.triton_poi_fused__to_copy_10)
        /*0058*/ 	.short	0x0210
        /*005a*/ 	.short	0x000c


	//----- nvinfo : EIATTR_SW_WAR
	.align		4
.L_19:
        /*005c*/ 	.byte	0x04, 0x36
        /*005e*/ 	.short	(.L_21 - .L_20)
.L_20:
        /*0060*/ 	.word	0x00000008
.L_21:


//--------------------- .nv.callgraph             --------------------------
	.section	.nv.callgraph,"",@"SHT_CUDA_CALLGRAPH"
	.align	4
	.sectionentsize	8
	.align		4
        /*0000*/ 	.word	0x00000000
	.align		4
        /*0004*/ 	.word	0xffffffff
	.align		4
        /*0008*/ 	.word	0x00000000
	.align		4
        /*000c*/ 	.word	0xfffffffe
	.align		4
        /*0010*/ 	.word	0x00000000
	.align		4
        /*0014*/ 	.word	0xfffffffd
	.align		4
        /*0018*/ 	.word	0x00000000
	.align		4
        /*001c*/ 	.word	0xfffffffc


//--------------------- .text.triton_poi_fused__to_copy_10 --------------------------
	.section	.text.triton_poi_fused__to_copy_10,"ax",@progbits
	.align	128
        .global         triton_poi_fused__to_copy_10
        .type           triton_poi_fused__to_copy_10,@function
        .size           triton_poi_fused__to_copy_10,(.L_x_1 - triton_poi_fused__to_copy_10)
        .other          triton_poi_fused__to_copy_10,@"STO_CUDA_ENTRY STV_DEFAULT"
triton_poi_fused__to_copy_10:
.text.triton_poi_fused__to_copy_10:
[----:B------:R-:W0:Y:S02]  /*0000*/  LDC R1, c[0x0][0x28] ;  /* 0x00000a00ff017b82 */ /* 0x000e240000000800 */
[----:B------:R-:W1:Y:S01]  /*0010*/  S2R R0, SR_TID.X ;  /* 0x0000000000007919 */ /* 0x000e620000002100 */
[----:B------:R-:W2:Y:S01]  /*0020*/  S2R R5, SR_CTAID.X ;  /* 0x0000000000057919 */ /* 0x000ea20000002500 */
[----:B-1----:R-:W-:-:S05]  /*0030*/  IMAD.SHL.U32 R0, R0, 0x2, RZ ;  /* 0x0000000200007824 */ /* 0x002fca00078e00ff */
[----:B------:R-:W-:-:S05]  /*0040*/  LOP3.LUT R0, R0, 0x3e, RZ, 0xc0, !PT ;  /* 0x0000003e00007812 */ /* 0x000fca00078ec0ff */
[----:B--2---:R-:W-:-:S04]  /*0050*/  IMAD R5, R5, 0x40, R0 ;  /* 0x0000004005057824 */ /* 0x004fc800078e0200 */
[C---:B------:R-:W-:Y:S01]  /*0060*/  VIADD R0, R5.reuse, 0x1 ;  /* 0x0000000105007836 */ /* 0x040fe20000000000 */
[----:B------:R-:W-:Y:S02]  /*0070*/  I2FP.F32.S32 R2, R5 ;  /* 0x0000000500027245 */ /* 0x000fe40000201400 */
[----:B------:R-:W-:Y:S02]  /*0080*/  ISETP.GE.AND P0, PT, R5, 0x40, PT ;  /* 0x000000400500780c */ /* 0x000fe40003f06270 */
[----:B------:R-:W-:Y:S01]  /*0090*/  I2FP.F32.S32 R0, R0 ;  /* 0x0000000000007245 */ /* 0x000fe20000201400 */
[----:B------:R-:W-:Y:S02]  /*00a0*/  FMUL R4, R2, 0.047619048506021499634 ;  /* 0x3d430c3102047820 */ /* 0x000fe40000400000 */
[----:B------:R-:W1:Y:S02]  /*00b0*/  LDC.64 R2, c[0x0][0x210] ;  /* 0x00008400ff027b82 */ /* 0x000e640000000a00 */
[----:B------:R-:W-:Y:S01]  /*00c0*/  FMUL R0, R0, 0.047619048506021499634 ;  /* 0x3d430c3100007820 */ /* 0x000fe20000400000 */
[----:B------:R-:W-:-:S04]  /*00d0*/  FMNMX R4, RZ, R4, !PT ;  /* 0x00000004ff047209 */ /* 0x000fc80007800000 */
[----:B------:R-:W-:Y:S02]  /*00e0*/  FMNMX R0, RZ, R0, !PT ;  /* 0x00000000ff007209 */ /* 0x000fe40007800000 */
[----:B------:R-:W2:Y:S08]  /*00f0*/  F2I.TRUNC.NTZ R4, R4 ;  /* 0x0000000400047305 */ /* 0x000eb0000020f100 */
[----:B------:R-:W3:Y:S01]  /*0100*/  F2I.TRUNC.NTZ R6, R0 ;  /* 0x0000000000067305 */ /* 0x000ee2000020f100 */
[----:B-1----:R-:W-:Y:S01]  /*0110*/  IMAD.WIDE R2, R5, 0x8, R2 ;  /* 0x0000000805027825 */ /* 0x002fe200078e0202 */
[----:B--2---:R-:W-:-:S02]  /*0120*/  SHF.R.S32.HI R5, RZ, 0x1f, R4 ;  /* 0x0000001fff057819 */ /* 0x004fc40000011404 */
[----:B---3--:R-:W-:Y:S01]  /*0130*/  SHF.R.S32.HI R7, RZ, 0x1f, R6 ;  /* 0x0000001fff077819 */ /* 0x008fe20000011406 */
[----:B------:R-:W-:Y:S06]  /*0140*/  @P0 EXIT ;  /* 0x000000000000094d */ /* 0x000fec0003800000 */
[----:B------:R-:W-:Y:S02]  /*0150*/  ULDC.64 UR4, c[0x0][0x208] ;  /* 0x0000820000047ab9 */ /* 0x000fe40000000a00 */
[----:B------:R-:W-:Y:S01]  /*0160*/  STG.E.128 desc[UR4][R2.64], R4 ;  /* 0x0000000402007986 */ /* 0x000fe2000c101d04 */
[----:B------:R-:W-:Y:S05]  /*0170*/  EXIT ;  /* 0x000000000000794d */ /* 0x000fea0003800000 */
.L_x_0:
[----:B------:R-:W-:-:S00]  /*0180*/  BRA `(.L_x_0) ;  /* 0xfffffffc00fc7947 */ /* 0x000fc0000383ffff */
[----:B------:R-:W-:-:S00]  /*0190*/  NOP ;  /* 0x0000000000007918 */ /* 0x000fc00000000000 */
        /* <DEDUP_REMOVED lines=14> */
.L_x_1:


//--------------------- .nv.constant0.triton_poi_fused__to_copy_10 --------------------------
	.section	.nv.constant0.triton_poi_fused__to_copy_10,"a",@progbits
	.sectionflags	@""
	.align	4
.nv.constant0.triton_poi_fused__to_copy_10:
	.zero		540
